//
// Generated by NVIDIA NVVM Compiler
//
// Compiler Build ID: CL-36424714
// Cuda compilation tools, release 13.0, V13.0.88
// Based on NVVM 20.0.0
//

.version 9.0
.target sm_100
.address_size 64

	// .globl	conv2d_backward_kernel

.visible .entry conv2d_backward_kernel(
	.param .u64 .ptr .align 1 conv2d_backward_kernel_param_0,
	.param .u64 .ptr .align 1 conv2d_backward_kernel_param_1,
	.param .u64 .ptr .align 1 conv2d_backward_kernel_param_2,
	.param .u64 .ptr .align 1 conv2d_backward_kernel_param_3,
	.param .u64 .ptr .align 1 conv2d_backward_kernel_param_4,
	.param .u64 .ptr .align 1 conv2d_backward_kernel_param_5,
	.param .u32 conv2d_backward_kernel_param_6,
	.param .u32 conv2d_backward_kernel_param_7,
	.param .u32 conv2d_backward_kernel_param_8,
	.param .u32 conv2d_backward_kernel_param_9,
	.param .u32 conv2d_backward_kernel_param_10,
	.param .u32 conv2d_backward_kernel_param_11,
	.param .u32 conv2d_backward_kernel_param_12,
	.param .u32 conv2d_backward_kernel_param_13,
	.param .u32 conv2d_backward_kernel_param_14,
	.param .u32 conv2d_backward_kernel_param_15
)
{
	.reg .pred 	%p<16>;
	.reg .b32 	%r<76>;
	.reg .b32 	%f<93>;
	.reg .b64 	%rd<42>;

	ld.param.u64 	%rd8, [conv2d_backward_kernel_param_0];
	ld.param.u64 	%rd9, [conv2d_backward_kernel_param_1];
	ld.param.u64 	%rd6, [conv2d_backward_kernel_param_2];
	ld.param.u64 	%rd10, [conv2d_backward_kernel_param_3];
	ld.param.u64 	%rd11, [conv2d_backward_kernel_param_4];
	ld.param.u64 	%rd7, [conv2d_backward_kernel_param_5];
	ld.param.u32 	%r27, [conv2d_backward_kernel_param_8];
	ld.param.u32 	%r30, [conv2d_backward_kernel_param_11];
	ld.param.u32 	%r31, [conv2d_backward_kernel_param_12];
	ld.param.u32 	%r32, [conv2d_backward_kernel_param_13];
	cvta.to.global.u64 	%rd1, %rd10;
	cvta.to.global.u64 	%rd2, %rd11;
	cvta.to.global.u64 	%rd3, %rd9;
	cvta.to.global.u64 	%rd4, %rd8;
	mov.u32 	%r1, %ctaid.x;
	mov.u32 	%r2, %ctaid.y;
	mov.u32 	%r3, %tid.y;
	mov.u32 	%r4, %tid.x;
	setp.ge.s32 	%p1, %r3, %r30;
	setp.ge.s32 	%p2, %r4, %r31;
	or.pred  	%p3, %p1, %p2;
	@%p3 bra 	$L__BB0_18;
	ld.param.u32 	%r60, [conv2d_backward_kernel_param_7];
	cvta.to.global.u64 	%rd12, %rd6;
	cvta.to.global.u64 	%rd13, %rd7;
	mad.lo.s32 	%r34, %r27, %r1, %r2;
	mad.lo.s32 	%r35, %r30, %r34, %r3;
	mad.lo.s32 	%r36, %r35, %r31, %r4;
	mul.wide.s32 	%rd14, %r36, 4;
	add.s64 	%rd15, %rd12, %rd14;
	ld.global.nc.f32 	%f1, [%rd15];
	mul.wide.u32 	%rd16, %r2, 4;
	add.s64 	%rd17, %rd13, %rd16;
	atom.global.add.f32 	%f2, [%rd17], %f1;
	setp.lt.s32 	%p4, %r60, 1;
	@%p4 bra 	$L__BB0_18;
	setp.lt.s32 	%p5, %r32, 1;
	@%p5 bra 	$L__BB0_18;
	and.b32  	%r5, %r32, 7;
	and.b32  	%r6, %r32, 2147483640;
	add.s64 	%rd5, %rd1, 16;
	mov.b32 	%r68, 0;
$L__BB0_4:
	ld.param.u32 	%r66, [conv2d_backward_kernel_param_14];
	ld.param.u32 	%r64, [conv2d_backward_kernel_param_9];
	ld.param.u32 	%r61, [conv2d_backward_kernel_param_7];
	mad.lo.s32 	%r40, %r61, %r1, %r68;
	mul.lo.s32 	%r42, %r66, %r3;
	mad.lo.s32 	%r8, %r40, %r64, %r42;
	mov.b32 	%r69, 0;
$L__BB0_5:
	ld.param.u32 	%r67, [conv2d_backward_kernel_param_14];
	ld.param.u32 	%r65, [conv2d_backward_kernel_param_10];
	ld.param.u32 	%r62, [conv2d_backward_kernel_param_7];
	setp.lt.u32 	%p6, %r32, 8;
	add.s32 	%r44, %r8, %r69;
	mov.u32 	%r45, %tid.x;
	mul.lo.s32 	%r46, %r67, %r45;
	mad.lo.s32 	%r10, %r44, %r65, %r46;
	mov.u32 	%r47, %ctaid.y;
	mad.lo.s32 	%r48, %r62, %r47, %r68;
	mad.lo.s32 	%r49, %r48, %r32, %r69;
	mul.lo.s32 	%r11, %r49, %r32;
	mov.b32 	%r74, 0;
	@%p6 bra 	$L__BB0_8;
	and.b32  	%r50, %r32, 2147483640;
	neg.s32 	%r72, %r50;
	mov.u32 	%r70, %r11;
	mov.u32 	%r71, %r10;
$L__BB0_7:
	.pragma "nounroll";
	mul.wide.s32 	%rd18, %r71, 4;
	add.s64 	%rd19, %rd4, %rd18;
	add.s64 	%rd20, %rd5, %rd18;
	mul.wide.s32 	%rd21, %r70, 4;
	add.s64 	%rd22, %rd3, %rd21;
	add.s64 	%rd23, %rd2, %rd21;
	ld.global.nc.f32 	%f3, [%rd19];
	ld.global.nc.f32 	%f4, [%rd22];
	mul.f32 	%f5, %f1, %f3;
	atom.global.add.f32 	%f6, [%rd23], %f5;
	mul.f32 	%f7, %f1, %f4;
	atom.global.add.f32 	%f8, [%rd20+-16], %f7;
	ld.global.nc.f32 	%f9, [%rd19+4];
	ld.global.nc.f32 	%f10, [%rd22+4];
	mul.f32 	%f11, %f1, %f9;
	atom.global.add.f32 	%f12, [%rd23+4], %f11;
	mul.f32 	%f13, %f1, %f10;
	atom.global.add.f32 	%f14, [%rd20+-12], %f13;
	ld.global.nc.f32 	%f15, [%rd19+8];
	ld.global.nc.f32 	%f16, [%rd22+8];
	mul.f32 	%f17, %f1, %f15;
	atom.global.add.f32 	%f18, [%rd23+8], %f17;
	mul.f32 	%f19, %f1, %f16;
	atom.global.add.f32 	%f20, [%rd20+-8], %f19;
	ld.global.nc.f32 	%f21, [%rd19+12];
	ld.global.nc.f32 	%f22, [%rd22+12];
	mul.f32 	%f23, %f1, %f21;
	atom.global.add.f32 	%f24, [%rd23+12], %f23;
	mul.f32 	%f25, %f1, %f22;
	atom.global.add.f32 	%f26, [%rd20+-4], %f25;
	ld.global.nc.f32 	%f27, [%rd19+16];
	ld.global.nc.f32 	%f28, [%rd22+16];
	mul.f32 	%f29, %f1, %f27;
	atom.global.add.f32 	%f30, [%rd23+16], %f29;
	mul.f32 	%f31, %f1, %f28;
	atom.global.add.f32 	%f32, [%rd20], %f31;
	ld.global.nc.f32 	%f33, [%rd19+20];
	ld.global.nc.f32 	%f34, [%rd22+20];
	mul.f32 	%f35, %f1, %f33;
	atom.global.add.f32 	%f36, [%rd23+20], %f35;
	mul.f32 	%f37, %f1, %f34;
	atom.global.add.f32 	%f38, [%rd20+4], %f37;
	ld.global.nc.f32 	%f39, [%rd19+24];
	ld.global.nc.f32 	%f40, [%rd22+24];
	mul.f32 	%f41, %f1, %f39;
	atom.global.add.f32 	%f42, [%rd23+24], %f41;
	mul.f32 	%f43, %f1, %f40;
	atom.global.add.f32 	%f44, [%rd20+8], %f43;
	ld.global.nc.f32 	%f45, [%rd19+28];
	ld.global.nc.f32 	%f46, [%rd22+28];
	mul.f32 	%f47, %f1, %f45;
	atom.global.add.f32 	%f48, [%rd23+28], %f47;
	mul.f32 	%f49, %f1, %f46;
	atom.global.add.f32 	%f50, [%rd20+12], %f49;
	add.s32 	%r72, %r72, 8;
	add.s32 	%r71, %r71, 8;
	add.s32 	%r70, %r70, 8;
	setp.ne.s32 	%p7, %r72, 0;
	mov.u32 	%r74, %r6;
	@%p7 bra 	$L__BB0_7;
$L__BB0_8:
	setp.eq.s32 	%p8, %r5, 0;
	@%p8 bra 	$L__BB0_16;
	add.s32 	%r51, %r5, -1;
	setp.lt.u32 	%p9, %r51, 3;
	@%p9 bra 	$L__BB0_11;
	add.s32 	%r52, %r10, %r74;
	add.s32 	%r53, %r74, %r11;
	mul.wide.s32 	%rd24, %r52, 4;
	add.s64 	%rd25, %rd4, %rd24;
	ld.global.nc.f32 	%f51, [%rd25];
	mul.wide.s32 	%rd26, %r53, 4;
	add.s64 	%rd27, %rd3, %rd26;
	ld.global.nc.f32 	%f52, [%rd27];
	add.s64 	%rd28, %rd2, %rd26;
	mul.f32 	%f53, %f1, %f51;
	atom.global.add.f32 	%f54, [%rd28], %f53;
	add.s64 	%rd29, %rd1, %rd24;
	mul.f32 	%f55, %f1, %f52;
	atom.global.add.f32 	%f56, [%rd29], %f55;
	ld.global.nc.f32 	%f57, [%rd25+4];
	ld.global.nc.f32 	%f58, [%rd27+4];
	mul.f32 	%f59, %f1, %f57;
	atom.global.add.f32 	%f60, [%rd28+4], %f59;
	mul.f32 	%f61, %f1, %f58;
	atom.global.add.f32 	%f62, [%rd29+4], %f61;
	ld.global.nc.f32 	%f63, [%rd25+8];
	ld.global.nc.f32 	%f64, [%rd27+8];
	mul.f32 	%f65, %f1, %f63;
	atom.global.add.f32 	%f66, [%rd28+8], %f65;
	mul.f32 	%f67, %f1, %f64;
	atom.global.add.f32 	%f68, [%rd29+8], %f67;
	ld.global.nc.f32 	%f69, [%rd25+12];
	ld.global.nc.f32 	%f70, [%rd27+12];
	mul.f32 	%f71, %f1, %f69;
	atom.global.add.f32 	%f72, [%rd28+12], %f71;
	mul.f32 	%f73, %f1, %f70;
	atom.global.add.f32 	%f74, [%rd29+12], %f73;
	add.s32 	%r74, %r74, 4;
$L__BB0_11:
	and.b32  	%r54, %r32, 3;
	setp.eq.s32 	%p10, %r54, 0;
	@%p10 bra 	$L__BB0_16;
	setp.eq.s32 	%p11, %r54, 1;
	@%p11 bra 	$L__BB0_14;
	add.s32 	%r55, %r10, %r74;
	add.s32 	%r56, %r74, %r11;
	mul.wide.s32 	%rd30, %r55, 4;
	add.s64 	%rd31, %rd4, %rd30;
	ld.global.nc.f32 	%f75, [%rd31];
	mul.wide.s32 	%rd32, %r56, 4;
	add.s64 	%rd33, %rd3, %rd32;
	ld.global.nc.f32 	%f76, [%rd33];
	add.s64 	%rd34, %rd2, %rd32;
	mul.f32 	%f77, %f1, %f75;
	atom.global.add.f32 	%f78, [%rd34], %f77;
	add.s64 	%rd35, %rd1, %rd30;
	mul.f32 	%f79, %f1, %f76;
	atom.global.add.f32 	%f80, [%rd35], %f79;
	ld.global.nc.f32 	%f81, [%rd31+4];
	ld.global.nc.f32 	%f82, [%rd33+4];
	mul.f32 	%f83, %f1, %f81;
	atom.global.add.f32 	%f84, [%rd34+4], %f83;
	mul.f32 	%f85, %f1, %f82;
	atom.global.add.f32 	%f86, [%rd35+4], %f85;
	add.s32 	%r74, %r74, 2;
$L__BB0_14:
	and.b32  	%r57, %r32, 1;
	setp.eq.b32 	%p12, %r57, 1;
	not.pred 	%p13, %p12;
	@%p13 bra 	$L__BB0_16;
	add.s32 	%r58, %r10, %r74;
	add.s32 	%r59, %r74, %r11;
	mul.wide.s32 	%rd36, %r58, 4;
	add.s64 	%rd37, %rd4, %rd36;
	ld.global.nc.f32 	%f87, [%rd37];
	mul.wide.s32 	%rd38, %r59, 4;
	add.s64 	%rd39, %rd3, %rd38;
	ld.global.nc.f32 	%f88, [%rd39];
	add.s64 	%rd40, %rd2, %rd38;
	mul.f32 	%f89, %f1, %f87;
	atom.global.add.f32 	%f90, [%rd40], %f89;
	add.s64 	%rd41, %rd1, %rd36;
	mul.f32 	%f91, %f1, %f88;
	atom.global.add.f32 	%f92, [%rd41], %f91;
$L__BB0_16:
	add.s32 	%r69, %r69, 1;
	setp.ne.s32 	%p14, %r69, %r32;
	@%p14 bra 	$L__BB0_5;
	ld.param.u32 	%r63, [conv2d_backward_kernel_param_7];
	add.s32 	%r68, %r68, 1;
	setp.ne.s32 	%p15, %r68, %r63;
	@%p15 bra 	$L__BB0_4;
$L__BB0_18:
	ret;

}


// ===== COMPILED SASS (sm_100) =====

	.target	sm_100

	.elftype	@"ET_EXEC"


//--------------------- .note.nv.tkinfo           --------------------------
	.section	.note.nv.tkinfo,"",@"SHT_NOTE"
	.sectionflags	@"SHF_NOTE_NV_TKINFO"
	.tkinfo
        /*0018*/ 	.word	0x00000002
        /*0030*/ 	.string	""
        /*0030*/ 	.string	"ptxas"
        /*0030*/ 	.string	"Cuda compilation tools, release 13.0, V13.0.88"
        /*0030*/ 	.string	"Build cuda_13.0.r13.0/compiler.36424714_0"
        /*0030*/ 	.string	"-arch sm_100 -m 64 "



//--------------------- .note.nv.cuinfo           --------------------------
	.section	.note.nv.cuinfo,"",@"SHT_NOTE"
	.sectionflags	@"SHF_NOTE_NV_CUINFO"
        /*0018*/ 	.short	0x0002
        /*001a*/ 	.short	0x0064
        /*001c*/ 	.short	0x0082
	.zero		2


//--------------------- .nv.info                  --------------------------
	.section	.nv.info,"",@"SHT_CUDA_INFO"
	.align	4


	//----- nvinfo : EIATTR_REGCOUNT
	.align		4
        /*0000*/ 	.byte	0x04, 0x2f
        /*0002*/ 	.short	(.L_1 - .L_0)
	.align		4
.L_0:
        /*0004*/ 	.word	index@(conv2d_backward_kernel)
        /*0008*/ 	.word	0x00000020


	//----- nvinfo : EIATTR_FRAME_SIZE
	.align		4
.L_1:
        /*000c*/ 	.byte	0x04, 0x11
        /*000e*/ 	.short	(.L_3 - .L_2)
	.align		4
.L_2:
        /*0010*/ 	.word	index@(conv2d_backward_kernel)
        /*0014*/ 	.word	0x00000000


	//----- nvinfo : EIATTR_MIN_STACK_SIZE
	.align		4
.L_3:
        /*0018*/ 	.byte	0x04, 0x12
        /*001a*/ 	.short	(.L_5 - .L_4)
	.align		4
.L_4:
        /*001c*/ 	.word	index@(conv2d_backward_kernel)
        /*0020*/ 	.word	0x00000000
.L_5:


//--------------------- .nv.compat                --------------------------
	.section	.nv.compat,"",@"SHT_CUDA_COMPAT_INFO"
	.align	4
        /*0000*/ 	.byte	0x02, 0x09, 0x00, 0x00, 0x02, 0x02, 0x01, 0x00, 0x02, 0x05, 0x05, 0x00, 0x03, 0x07, 0x01, 0x01
        /*0010*/ 	.byte	0x02, 0x03, 0x00, 0x00, 0x02, 0x06, 0x01, 0x00, 0x04, 0x0b, 0x08, 0x00, 0x09, 0x00, 0x00, 0x00
        /*0020*/ 	.byte	0x00, 0x00, 0x00, 0x00


//--------------------- .nv.info.conv2d_backward_kernel --------------------------
	.section	.nv.info.conv2d_backward_kernel,"",@"SHT_CUDA_INFO"
	.sectionflags	@""
	.align	4


	//----- nvinfo : EIATTR_CUDA_API_VERSION
	.align		4
        /*0000*/ 	.byte	0x04, 0x37
        /*0002*/ 	.short	(.L_7 - .L_6)
.L_6:
        /*0004*/ 	.word	0x00000082


	//----- nvinfo : EIATTR_KPARAM_INFO
	.align		4
.L_7:
        /*0008*/ 	.byte	0x04, 0x17
        /*000a*/ 	.short	(.L_9 - .L_8)
.L_8:
        /*000c*/ 	.word	0x00000000
        /*0010*/ 	.short	0x000f
        /*0012*/ 	.short	0x0054
        /*0014*/ 	.byte	0x00, 0xf0, 0x11, 0x00


	//----- nvinfo : EIATTR_KPARAM_INFO
	.align		4
.L_9:
        /*0018*/ 	.byte	0x04, 0x17
        /*001a*/ 	.short	(.L_11 - .L_10)
.L_10:
        /*001c*/ 	.word	0x00000000
        /*0020*/ 	.short	0x000e
        /*0022*/ 	.short	0x0050
        /*0024*/ 	.byte	0x00, 0xf0, 0x11, 0x00


	//----- nvinfo : EIATTR_KPARAM_INFO
	.align		4
.L_11:
        /*0028*/ 	.byte	0x04, 0x17
        /*002a*/ 	.short	(.L_13 - .L_12)
.L_12:
        /*002c*/ 	.word	0x00000000
        /*0030*/ 	.short	0x000d
        /*0032*/ 	.short	0x004c
        /*0034*/ 	.byte	0x00, 0xf0, 0x11, 0x00


	//----- nvinfo : EIATTR_KPARAM_INFO
	.align		4
.L_13:
        /*0038*/ 	.byte	0x04, 0x17
        /*003a*/ 	.short	(.L_15 - .L_14)
.L_14:
        /*003c*/ 	.word	0x00000000
        /*0040*/ 	.short	0x000c
        /*0042*/ 	.short	0x0048
        /*0044*/ 	.byte	0x00, 0xf0, 0x11, 0x00


	//----- nvinfo : EIATTR_KPARAM_INFO
	.align		4
.L_15:
        /*0048*/ 	.byte	0x04, 0x17
        /*004a*/ 	.short	(.L_17 - .L_16)
.L_16:
        /*004c*/ 	.word	0x00000000
        /*0050*/ 	.short	0x000b
        /*0052*/ 	.short	0x0044
        /*0054*/ 	.byte	0x00, 0xf0, 0x11, 0x00


	//----- nvinfo : EIATTR_KPARAM_INFO
	.align		4
.L_17:
        /*0058*/ 	.byte	0x04, 0x17
        /*005a*/ 	.short	(.L_19 - .L_18)
.L_18:
        /*005c*/ 	.word	0x00000000
        /*0060*/ 	.short	0x000a
        /*0062*/ 	.short	0x0040
        /*0064*/ 	.byte	0x00, 0xf0, 0x11, 0x00


	//----- nvinfo : EIATTR_KPARAM_INFO
	.align		4
.L_19:
        /*0068*/ 	.byte	0x04, 0x17
        /*006a*/ 	.short	(.L_21 - .L_20)
.L_20:
        /*006c*/ 	.word	0x00000000
        /*0070*/ 	.short	0x0009
        /*0072*/ 	.short	0x003c
        /*0074*/ 	.byte	0x00, 0xf0, 0x11, 0x00


	//----- nvinfo : EIATTR_KPARAM_INFO
	.align		4
.L_21:
        /*0078*/ 	.byte	0x04, 0x17
        /*007a*/ 	.short	(.L_23 - .L_22)
.L_22:
        /*007c*/ 	.word	0x00000000
        /*0080*/ 	.short	0x0008
        /*0082*/ 	.short	0x0038
        /*0084*/ 	.byte	0x00, 0xf0, 0x11, 0x00


	//----- nvinfo : EIATTR_KPARAM_INFO
	.align		4
.L_23:
        /*0088*/ 	.byte	0x04, 0x17
        /*008a*/ 	.short	(.L_25 - .L_24)
.L_24:
        /*008c*/ 	.word	0x00000000
        /*0090*/ 	.short	0x0007
        /*0092*/ 	.short	0x0034
        /*0094*/ 	.byte	0x00, 0xf0, 0x11, 0x00


	//----- nvinfo : EIATTR_KPARAM_INFO
	.align		4
.L_25:
        /*0098*/ 	.byte	0x04, 0x17
        /*009a*/ 	.short	(.L_27 - .L_26)
.L_26:
        /*009c*/ 	.word	0x00000000
        /*00a0*/ 	.short	0x0006
        /*00a2*/ 	.short	0x0030
        /*00a4*/ 	.byte	0x00, 0xf0, 0x11, 0x00


	//----- nvinfo : EIATTR_KPARAM_INFO
	.align		4
.L_27:
        /*00a8*/ 	.byte	0x04, 0x17
        /*00aa*/ 	.short	(.L_29 - .L_28)
.L_28:
        /*00ac*/ 	.word	0x00000000
        /*00b0*/ 	.short	0x0005
        /*00b2*/ 	.short	0x0028
        /*00b4*/ 	.byte	0x00, 0xf5, 0x21, 0x00


	//----- nvinfo : EIATTR_KPARAM_INFO
	.align		4
.L_29:
        /*00b8*/ 	.byte	0x04, 0x17
        /*00ba*/ 	.short	(.L_31 - .L_30)
.L_30:
        /*00bc*/ 	.word	0x00000000
        /*00c0*/ 	.short	0x0004
        /*00c2*/ 	.short	0x0020
        /*00c4*/ 	.byte	0x00, 0xf5, 0x21, 0x00


	//----- nvinfo : EIATTR_KPARAM_INFO
	.align		4
.L_31:
        /*00c8*/ 	.byte	0x04, 0x17
        /*00ca*/ 	.short	(.L_33 - .L_32)
.L_32:
        /*00cc*/ 	.word	0x00000000
        /*00d0*/ 	.short	0x0003
        /*00d2*/ 	.short	0x0018
        /*00d4*/ 	.byte	0x00, 0xf5, 0x21, 0x00


	//----- nvinfo : EIATTR_KPARAM_INFO
	.align		4
.L_33:
        /*00d8*/ 	.byte	0x04, 0x17
        /*00da*/ 	.short	(.L_35 - .L_34)
.L_34:
        /*00dc*/ 	.word	0x00000000
        /*00e0*/ 	.short	0x0002
        /*00e2*/ 	.short	0x0010
        /*00e4*/ 	.byte	0x00, 0xf5, 0x21, 0x00


	//----- nvinfo : EIATTR_KPARAM_INFO
	.align		4
.L_35:
        /*00e8*/ 	.byte	0x04, 0x17
        /*00ea*/ 	.short	(.L_37 - .L_36)
.L_36:
        /*00ec*/ 	.word	0x00000000
        /*00f0*/ 	.short	0x0001
        /*00f2*/ 	.short	0x0008
        /*00f4*/ 	.byte	0x00, 0xf5, 0x21, 0x00


	//----- nvinfo : EIATTR_KPARAM_INFO
	.align		4
.L_37:
        /*00f8*/ 	.byte	0x04, 0x17
        /*00fa*/ 	.short	(.L_39 - .L_38)
.L_38:
        /*00fc*/ 	.word	0x00000000
        /*0100*/ 	.short	0x0000
        /*0102*/ 	.short	0x0000
        /*0104*/ 	.byte	0x00, 0xf5, 0x21, 0x00


	//----- nvinfo : EIATTR_SPARSE_MMA_MASK
	.align		4
.L_39:
        /*0108*/ 	.byte	0x03, 0x50
        /*010a*/ 	.short	0x0000


	//----- nvinfo : EIATTR_MAXREG_COUNT
	.align		4
        /*010c*/ 	.byte	0x03, 0x1b
        /*010e*/ 	.short	0x00ff


	//----- nvinfo : EIATTR_MERCURY_ISA_VERSION
	.align		4
        /*0110*/ 	.byte	0x03, 0x5f
        /*0112*/ 	.short	0x0101


	//----- nvinfo : EIATTR_VRC_CTA_INIT_COUNT
	.align		4
        /*0114*/ 	.byte	0x02, 0x4a
	.zero		1
	.zero		1


	//----- nvinfo : EIATTR_EXIT_INSTR_OFFSETS
	.align		4
        /*0118*/ 	.byte	0x04, 0x1c
        /*011a*/ 	.short	(.L_41 - .L_40)


	//   ....[0]....
.L_40:
        /*011c*/ 	.word	0x00000070


	//   ....[1]....
        /*0120*/ 	.word	0x00000170


	//   ....[2]....
        /*0124*/ 	.word	0x000001a0


	//   ....[3]....
        /*0128*/ 	.word	0x00000d50


	//----- nvinfo : EIATTR_CBANK_PARAM_SIZE
	.align		4
.L_41:
        /*012c*/ 	.byte	0x03, 0x19
        /*012e*/ 	.short	0x0058


	//----- nvinfo : EIATTR_PARAM_CBANK
	.align		4
        /*0130*/ 	.byte	0x04, 0x0a
        /*0132*/ 	.short	(.L_43 - .L_42)
	.align		4
.L_42:
        /*0134*/ 	.word	index@(.nv.constant0.conv2d_backward_kernel)
        /*0138*/ 	.short	0x0380
        /*013a*/ 	.short	0x0058


	//----- nvinfo : EIATTR_SW_WAR
	.align		4
.L_43:
        /*013c*/ 	.byte	0x04, 0x36
        /*013e*/ 	.short	(.L_45 - .L_44)
.L_44:
        /*0140*/ 	.word	0x00000008
.L_45:


//--------------------- .nv.callgraph             --------------------------
	.section	.nv.callgraph,"",@"SHT_CUDA_CALLGRAPH"
	.align	4
	.sectionentsize	8
	.align		4
        /*0000*/ 	.word	0x00000000
	.align		4
        /*0004*/ 	.word	0xffffffff
	.align		4
        /*0008*/ 	.word	0x00000000
	.align		4
        /*000c*/ 	.word	0xfffffffe
	.align		4
        /*0010*/ 	.word	0x00000000
	.align		4
        /*0014*/ 	.word	0xfffffffd
	.align		4
        /*0018*/ 	.word	0x00000000
	.align		4
        /*001c*/ 	.word	0xfffffffc


//--------------------- .text.conv2d_backward_kernel --------------------------
	.section	.text.conv2d_backward_kernel,"ax",@progbits
	.align	128
        .global         conv2d_backward_kernel
        .type           conv2d_backward_kernel,@function
        .size           conv2d_backward_kernel,(.L_x_8 - conv2d_backward_kernel)
        .other          conv2d_backward_kernel,@"STO_CUDA_ENTRY STV_DEFAULT"
conv2d_backward_kernel:
.text.conv2d_backward_kernel:
[----:B------:R-:W-:Y:S01]  /*0000*/  LDC R1, c[0x0][0x37c] ;  /* 0x0000df00ff017b82 */ /* 0x000fe20000000800 */
[----:B------:R-:W0:Y:S01]  /*0010*/  S2R R2, SR_TID.X ;  /* 0x0000000000027919 */ /* 0x000e220000002100 */
[----:B------:R-:W0:Y:S01]  /*0020*/  LDCU UR4, c[0x0][0x3c8] ;  /* 0x00007900ff0477ac */ /* 0x000e220008000800 */
[----:B------:R-:W1:Y:S01]  /*0030*/  S2R R0, SR_TID.Y ;  /* 0x0000000000007919 */ /* 0x000e620000002200 */
[----:B------:R-:W1:Y:S01]  /*0040*/  LDCU UR5, c[0x0][0x3c4] ;  /* 0x00007880ff0577ac */ /* 0x000e620008000800 */
[----:B0-----:R-:W-:-:S04]  /*0050*/  ISETP.GE.AND P0, PT, R2, UR4, PT ;  /* 0x0000000402007c0c */ /* 0x001fc8000bf06270 */
[----:B-1----:R-:W-:-:S13]  /*0060*/  ISETP.GE.OR P0, PT, R0, UR5, P0 ;  /* 0x0000000500007c0c */ /* 0x002fda0008706670 */
[----:B------:R-:W-:Y:S05]  /*0070*/  @P0 EXIT ;  /* 0x000000000000094d */ /* 0x000fea0003800000 */
[----:B------:R-:W0:Y:S01]  /*0080*/  S2R R5, SR_CTAID.Y ;  /* 0x0000000000057919 */ /* 0x000e220000002600 */
[----:B------:R-:W0:Y:S01]  /*0090*/  S2UR UR14, SR_CTAID.X ;  /* 0x00000000000e79c3 */ /* 0x000e220000002500 */
[----:B------:R-:W1:Y:S07]  /*00a0*/  LDCU.64 UR12, c[0x0][0x358] ;  /* 0x00006b00ff0c77ac */ /* 0x000e6e0008000a00 */
[----:B------:R-:W0:Y:S08]  /*00b0*/  LDC R4, c[0x0][0x3b8] ;  /* 0x0000ee00ff047b82 */ /* 0x000e300000000800 */
[----:B------:R-:W2:Y:S01]  /*00c0*/  LDC.64 R10, c[0x0][0x390] ;  /* 0x0000e400ff0a7b82 */ /* 0x000ea20000000a00 */
[----:B0-----:R-:W-:-:S07]  /*00d0*/  IMAD R3, R4, UR14, R5 ;  /* 0x0000000e04037c24 */ /* 0x001fce000f8e0205 */
[----:B------:R-:W0:Y:S01]  /*00e0*/  LDC R4, c[0x0][0x3b4] ;  /* 0x0000ed00ff047b82 */ /* 0x000e220000000800 */
[----:B------:R-:W-:-:S04]  /*00f0*/  IMAD R3, R3, UR5, R0 ;  /* 0x0000000503037c24 */ /* 0x000fc8000f8e0200 */
[----:B------:R-:W-:-:S04]  /*0100*/  IMAD R3, R3, UR4, R2 ;  /* 0x0000000403037c24 */ /* 0x000fc8000f8e0202 */
[----:B--2---:R-:W-:Y:S02]  /*0110*/  IMAD.WIDE R10, R3, 0x4, R10 ;  /* 0x00000004030a7825 */ /* 0x004fe400078e020a */
[----:B------:R-:W2:Y:S04]  /*0120*/  LDC.64 R2, c[0x0][0x3a8] ;  /* 0x0000ea00ff027b82 */ /* 0x000ea80000000a00 */
[----:B-1----:R-:W3:Y:S01]  /*0130*/  LDG.E.CONSTANT R10, desc[UR12][R10.64] ;  /* 0x0000000c0a0a7981 */ /* 0x002ee2000c1e9900 */
[----:B0-----:R-:W-:Y:S01]  /*0140*/  ISETP.GE.AND P0, PT, R4, 0x1, PT ;  /* 0x000000010400780c */ /* 0x001fe20003f06270 */
[----:B--2---:R-:W-:-:S05]  /*0150*/  IMAD.WIDE.U32 R2, R5, 0x4, R2 ;  /* 0x0000000405027825 */ /* 0x004fca00078e0002 */
[----:B---3--:R0:W-:Y:S07]  /*0160*/  REDG.E.ADD.F32.FTZ.RN.STRONG.GPU desc[UR12][R2.64], R10 ;  /* 0x0000000a020079a6 */ /* 0x0081ee000c12f30c */
[----:B------:R-:W-:Y:S05]  /*0170*/  @!P0 EXIT ;  /* 0x000000000000894d */ /* 0x000fea0003800000 */
[----:B------:R-:W1:Y:S02]  /*0180*/  LDC R11, c[0x0][0x3cc] ;  /* 0x0000f300ff0b7b82 */ /* 0x000e640000000800 */
[----:B-1----:R-:W-:-:S13]  /*0190*/  ISETP.GE.AND P0, PT, R11, 0x1, PT ;  /* 0x000000010b00780c */ /* 0x002fda0003f06270 */
[----:B------:R-:W-:Y:S05]  /*01a0*/  @!P0 EXIT ;  /* 0x000000000000894d */ /* 0x000fea0003800000 */
[----:B------:R-:W1:Y:S01]  /*01b0*/  LDCU.64 UR4, c[0x0][0x398] ;  /* 0x00007300ff0477ac */ /* 0x000e620008000a00 */
[----:B------:R-:W-:Y:S01]  /*01c0*/  LOP3.LUT R11, R11, 0x7, RZ, 0xc0, !PT ;  /* 0x000000070b0b7812 */ /* 0x000fe200078ec0ff */
[----:B-1----:R-:W-:-:S03]  /*01d0*/  UIADD3 UR7, UP0, UPT, UR4, 0x10, URZ ;  /* 0x0000001004077890 */ /* 0x002fc6000ff1e0ff */
[----:B------:R-:W-:Y:S01]  /*01e0*/  UMOV UR4, URZ ;  /* 0x000000ff00047c82 */ /* 0x000fe20008000000 */
[----:B------:R-:W-:-:S12]  /*01f0*/  UIADD3.X UR8, UPT, UPT, URZ, UR5, URZ, UP0, !UPT ;  /* 0x00000005ff087290 */ /* 0x000fd800087fe4ff */
.L_x_6:
[----:B-1----:R-:W1:Y:S01]  /*0200*/  LDCU UR5, c[0x0][0x3b4] ;  /* 0x00007680ff0577ac */ /* 0x002e620008000800 */
[----:B0-----:R-:W0:Y:S01]  /*0210*/  LDC R3, c[0x0][0x3bc] ;  /* 0x0000ef00ff037b82 */ /* 0x001e220000000800 */
[----:B--2---:R-:W2:Y:S01]  /*0220*/  LDCU UR6, c[0x0][0x3d0] ;  /* 0x00007a00ff0677ac */ /* 0x004ea20008000800 */
[----:B-1----:R-:W-:Y:S01]  /*0230*/  UIMAD UR5, UR14, UR5, UR4 ;  /* 0x000000050e0572a4 */ /* 0x002fe2000f8e0204 */
[----:B--2---:R-:W-:-:S05]  /*0240*/  IMAD R12, R0, UR6, RZ ;  /* 0x00000006000c7c24 */ /* 0x004fca000f8e02ff */
[----:B0-----:R-:W-:Y:S01]  /*0250*/  IMAD R12, R3, UR5, R12 ;  /* 0x00000005030c7c24 */ /* 0x001fe2000f8e020c */
[----:B------:R-:W-:-:S06]  /*0260*/  UMOV UR5, URZ ;  /* 0x000000ff00057c82 */ /* 0x000fcc0008000000 */
.L_x_5:
[----:B01----:R-:W0:Y:S01]  /*0270*/  S2R R2, SR_TID.X ;  /* 0x0000000000027919 */ /* 0x003e220000002100 */
[----:B------:R-:W1:Y:S01]  /*0280*/  S2UR UR6, SR_CTAID.Y ;  /* 0x00000000000679c3 */ /* 0x000e620000002600 */
[----:B--2---:R-:W2:Y:S01]  /*0290*/  LDCU UR10, c[0x0][0x3cc] ;  /* 0x00007980ff0a77ac */ /* 0x004ea20008000800 */
[----:B------:R-:W-:Y:S01]  /*02a0*/  IADD3 R13, PT, PT, R12, UR5, RZ ;  /* 0x000000050c0d7c10 */ /* 0x000fe2000fffe0ff */
[----:B------:R-:W-:Y:S01]  /*02b0*/  HFMA2 R6, -RZ, RZ, 0, 0 ;  /* 0x00000000ff067431 */ /* 0x000fe200000001ff */
[----:B------:R-:W1:Y:S01]  /*02c0*/  LDCU UR16, c[0x0][0x3b4] ;  /* 0x00007680ff1077ac */ /* 0x000e620008000800 */
[----:B------:R-:W0:Y:S01]  /*02d0*/  LDCU UR15, c[0x0][0x3d0] ;  /* 0x00007a00ff0f77ac */ /* 0x000e220008000800 */
[----:B------:R-:W3:Y:S01]  /*02e0*/  LDCU UR11, c[0x0][0x3c0] ;  /* 0x00007800ff0b77ac */ /* 0x000ee20008000800 */
[----:B--2---:R-:W-:Y:S02]  /*02f0*/  UISETP.GE.U32.AND UP1, UPT, UR10, 0x8, UPT ;  /* 0x000000080a00788c */ /* 0x004fe4000bf26070 */
[----:B-1----:R-:W-:-:S04]  /*0300*/  UIMAD UR6, UR6, UR16, UR4 ;  /* 0x00000010060672a4 */ /* 0x002fc8000f8e0204 */
[----:B------:R-:W-:Y:S02]  /*0310*/  UIMAD UR6, UR6, UR10, UR5 ;  /* 0x0000000a060672a4 */ /* 0x000fe4000f8e0205 */
[----:B------:R-:W-:Y:S01]  /*0320*/  UIADD3 UR5, UPT, UPT, UR5, 0x1, URZ ;  /* 0x0000000105057890 */ /* 0x000fe2000fffe0ff */
[----:B0-----:R-:W-:Y:S01]  /*0330*/  IMAD R2, R2, UR15, RZ ;  /* 0x0000000f02027c24 */ /* 0x001fe2000f8e02ff */
[----:B------:R-:W-:Y:S02]  /*0340*/  UIMAD UR9, UR6, UR10, URZ ;  /* 0x0000000a060972a4 */ /* 0x000fe4000f8e02ff */
[----:B------:R-:W-:Y:S01]  /*0350*/  UISETP.NE.AND UP0, UPT, UR5, UR10, UPT ;  /* 0x0000000a0500728c */ /* 0x000fe2000bf05270 */
[----:B---3--:R-:W-:Y:S01]  /*0360*/  IMAD R13, R13, UR11, R2 ;  /* 0x0000000b0d0d7c24 */ /* 0x008fe2000f8e0202 */
[----:B------:R-:W-:Y:S09]  /*0370*/  BRA.U !UP1, `(.L_x_0) ;  /* 0x00000005090c7547 */ /* 0x000ff2000b800000 */
[----:B------:R-:W-:Y:S01]  /*0380*/  ULOP3.LUT UR6, UR10, 0x7ffffff8, URZ, 0xc0, !UPT ;  /* 0x7ffffff80a067892 */ /* 0x000fe2000f8ec0ff */
[----:B------:R-:W-:Y:S02]  /*0390*/  MOV R14, UR9 ;  /* 0x00000009000e7c02 */ /* 0x000fe40008000f00 */
[----:B------:R-:W-:Y:S01]  /*03a0*/  MOV R15, R13 ;  /* 0x0000000d000f7202 */ /* 0x000fe20000000f00 */
[----:B------:R-:W-:-:S12]  /*03b0*/  UIADD3 UR11, UPT, UPT, -UR6, URZ, URZ ;  /* 0x000000ff060b7290 */ /* 0x000fd8000fffe1ff */
.L_x_1:
[----:B------:R-:W0:Y:S08]  /*03c0*/  LDC.64 R2, c[0x0][0x380] ;  /* 0x0000e000ff027b82 */ /* 0x000e300000000a00 */
[----:B------:R-:W1:Y:S08]  /*03d0*/  LDC.64 R6, c[0x0][0x388] ;  /* 0x0000e200ff067b82 */ /* 0x000e700000000a00 */
[----:B------:R-:W2:Y:S01]  /*03e0*/  LDC.64 R4, c[0x0][0x3a0] ;  /* 0x0000e800ff047b82 */ /* 0x000ea20000000a00 */
[----:B0-----:R-:W-:-:S05]  /*03f0*/  IMAD.WIDE R2, R15, 0x4, R2 ;  /* 0x000000040f027825 */ /* 0x001fca00078e0202 */
[----:B------:R-:W3:Y:S01]  /*0400*/  LDG.E.CONSTANT R19, desc[UR12][R2.64] ;  /* 0x0000000c02137981 */ /* 0x000ee2000c1e9900 */
[C---:B-1----:R-:W-:Y:S01]  /*0410*/  IMAD.WIDE R6, R14.reuse, 0x4, R6 ;  /* 0x000000040e067825 */ /* 0x042fe200078e0206 */
[----:B------:R-:W-:Y:S02]  /*0420*/  MOV R8, UR7 ;  /* 0x0000000700087c02 */ /* 0x000fe40008000f00 */
[----:B------:R-:W4:Y:S04]  /*0430*/  LDG.E.CONSTANT R17, desc[UR12][R2.64+0x4] ;  /* 0x0000040c02117981 */ /* 0x000f28000c1e9900 */
[----:B------:R-:W5:Y:S01]  /*0440*/  LDG.E.CONSTANT R18, desc[UR12][R6.64] ;  /* 0x0000000c06127981 */ /* 0x000f62000c1e9900 */
[----:B------:R-:W-:Y:S01]  /*0450*/  MOV R9, UR8 ;  /* 0x0000000800097c02 */ /* 0x000fe20008000f00 */
[----:B--2---:R-:W-:-:S02]  /*0460*/  IMAD.WIDE R4, R14, 0x4, R4 ;  /* 0x000000040e047825 */ /* 0x004fc400078e0204 */
[----:B------:R-:W2:Y:S02]  /*0470*/  LDG.E.CONSTANT R23, desc[UR12][R2.64+0x8] ;  /* 0x0000080c02177981 */ /* 0x000ea4000c1e9900 */
[----:B------:R-:W-:Y:S02]  /*0480*/  IMAD.WIDE R8, R15, 0x4, R8 ;  /* 0x000000040f087825 */ /* 0x000fe400078e0208 */
[----:B------:R-:W2:Y:S04]  /*0490*/  LDG.E.CONSTANT R21, desc[UR12][R6.64+0x8] ;  /* 0x0000080c06157981 */ /* 0x000ea8000c1e9900 */
[----:B------:R-:W2:Y:S04]  /*04a0*/  LDG.E.CONSTANT R16, desc[UR12][R2.64+0xc] ;  /* 0x00000c0c02107981 */ /* 0x000ea8000c1e9900 */
[----:B------:R-:W2:Y:S04]  /*04b0*/  LDG.E.CONSTANT R25, desc[UR12][R6.64+0xc] ;  /* 0x00000c0c06197981 */ /* 0x000ea8000c1e9900 */
[----:B------:R-:W2:Y:S04]  /*04c0*/  LDG.E.CONSTANT R29, desc[UR12][R2.64+0x10] ;  /* 0x0000100c021d7981 */ /* 0x000ea8000c1e9900 */
[----:B------:R-:W2:Y:S04]  /*04d0*/  LDG.E.CONSTANT R27, desc[UR12][R6.64+0x10] ;  /* 0x0000100c061b7981 */ /* 0x000ea8000c1e9900 */
[----:B------:R-:W2:Y:S04]  /*04e0*/  LDG.E.CONSTANT R20, desc[UR12][R2.64+0x18] ;  /* 0x0000180c02147981 */ /* 0x000ea8000c1e9900 */
[----:B------:R-:W2:Y:S04]  /*04f0*/  LDG.E.CONSTANT R22, desc[UR12][R2.64+0x1c] ;  /* 0x00001c0c02167981 */ /* 0x000ea8000c1e9900 */
[----:B------:R-:W2:Y:S01]  /*0500*/  LDG.E.CONSTANT R28, desc[UR12][R6.64+0x1c] ;  /* 0x00001c0c061c7981 */ /* 0x000ea2000c1e9900 */
[----:B---3--:R-:W-:-:S03]  /*0510*/  FMUL R24, R10, R19 ;  /* 0x000000130a187220 */ /* 0x008fc60000400000 */
[----:B------:R-:W3:Y:S04]  /*0520*/  LDG.E.CONSTANT R19, desc[UR12][R6.64+0x4] ;  /* 0x0000040c06137981 */ /* 0x000ee8000c1e9900 */
[----:B------:R0:W-:Y:S01]  /*0530*/  REDG.E.ADD.F32.FTZ.RN.STRONG.GPU desc[UR12][R4.64], R24 ;  /* 0x00000018040079a6 */ /* 0x0001e2000c12f30c */
[----:B-----5:R-:W-:-:S03]  /*0540*/  FMUL R26, R10, R18 ;  /* 0x000000120a1a7220 */ /* 0x020fc60000400000 */
[----:B------:R1:W5:Y:S04]  /*0550*/  LDG.E.CONSTANT R18, desc[UR12][R2.64+0x14] ;  /* 0x0000140c02127981 */ /* 0x000368000c1e9900 */
[----:B------:R4:W-:Y:S04]  /*0560*/  REDG.E.ADD.F32.FTZ.RN.STRONG.GPU desc[UR12][R8.64+-0x10], R26 ;  /* 0xfffff01a080079a6 */ /* 0x0009e8000c12f30c */
[----:B0-----:R-:W5:Y:S04]  /*0570*/  LDG.E.CONSTANT R24, desc[UR12][R6.64+0x18] ;  /* 0x0000180c06187981 */ /* 0x001f68000c1e9900 */
[----:B----4-:R5:W4:Y:S01]  /*0580*/  LDG.E.CONSTANT R26, desc[UR12][R6.64+0x14] ;  /* 0x0000140c061a7981 */ /* 0x010b22000c1e9900 */
[C---:B------:R-:W-:Y:S01]  /*0590*/  FMUL R17, R10.reuse, R17 ;  /* 0x000000110a117220 */ /* 0x040fe20000400000 */
[C---:B--2---:R-:W-:Y:S01]  /*05a0*/  FMUL R23, R10.reuse, R23 ;  /* 0x000000170a177220 */ /* 0x044fe20000400000 */
[C---:B------:R-:W-:Y:S01]  /*05b0*/  FMUL R21, R10.reuse, R21 ;  /* 0x000000150a157220 */ /* 0x040fe20000400000 */
[C---:B-1----:R-:W-:Y:S01]  /*05c0*/  FMUL R3, R10.reuse, R16 ;  /* 0x000000100a037220 */ /* 0x042fe20000400000 */
[C---:B------:R-:W-:Y:S01]  /*05d0*/  FMUL R25, R10.reuse, R25 ;  /* 0x000000190a197220 */ /* 0x040fe20000400000 */
[----:B------:R-:W-:Y:S01]  /*05e0*/  REDG.E.ADD.F32.FTZ.RN.STRONG.GPU desc[UR12][R4.64+0x4], R17 ;  /* 0x00000411040079a6 */ /* 0x000fe2000c12f30c */
[C---:B------:R-:W-:Y:S01]  /*05f0*/  FMUL R29, R10.reuse, R29 ;  /* 0x0000001d0a1d7220 */ /* 0x040fe20000400000 */
[C---:B------:R-:W-:Y:S01]  /*0600*/  FMUL R27, R10.reuse, R27 ;  /* 0x0000001b0a1b7220 */ /* 0x040fe20000400000 */
[C---:B------:R-:W-:Y:S01]  /*0610*/  FMUL R28, R10.reuse, R28 ;  /* 0x0000001c0a1c7220 */ /* 0x040fe20000400000 */
[----:B---3--:R-:W-:-:S05]  /*0620*/  FMUL R19, R10, R19 ;  /* 0x000000130a137220 */ /* 0x008fca0000400000 */
[----:B------:R0:W-:Y:S04]  /*0630*/  REDG.E.ADD.F32.FTZ.RN.STRONG.GPU desc[UR12][R8.64+-0xc], R19 ;  /* 0xfffff413080079a6 */ /* 0x0001e8000c12f30c */
[----:B------:R1:W-:Y:S01]  /*0640*/  REDG.E.ADD.F32.FTZ.RN.STRONG.GPU desc[UR12][R4.64+0x8], R23 ;  /* 0x00000817040079a6 */ /* 0x0003e2000c12f30c */
[----:B-----5:R-:W-:-:S03]  /*0650*/  FMUL R7, R10, R18 ;  /* 0x000000120a077220 */ /* 0x020fc60000400000 */
[----:B------:R2:W-:Y:S04]  /*0660*/  REDG.E.ADD.F32.FTZ.RN.STRONG.GPU desc[UR12][R8.64+-0x8], R21 ;  /* 0xfffff815080079a6 */ /* 0x0005e8000c12f30c */
[----:B------:R3:W-:Y:S01]  /*0670*/  REDG.E.ADD.F32.FTZ.RN.STRONG.GPU desc[UR12][R4.64+0xc], R3 ;  /* 0x00000c03040079a6 */ /* 0x0007e2000c12f30c */
[----:B0-----:R-:W-:-:S03]  /*0680*/  FMUL R19, R10, R20 ;  /* 0x000000140a137220 */ /* 0x001fc60000400000 */
[----:B------:R3:W-:Y:S01]  /*0690*/  REDG.E.ADD.F32.FTZ.RN.STRONG.GPU desc[UR12][R8.64+-0x4], R25 ;  /* 0xfffffc19080079a6 */ /* 0x0007e2000c12f30c */
[C---:B-1----:R-:W-:Y:S01]  /*06a0*/  FMUL R23, R10.reuse, R22 ;  /* 0x000000160a177220 */ /* 0x042fe20000400000 */
[C---:B----4-:R-:W-:Y:S02]  /*06b0*/  FMUL R17, R10.reuse, R26 ;  /* 0x0000001a0a117220 */ /* 0x050fe40000400000 */
[----:B------:R3:W-:Y:S01]  /*06c0*/  REDG.E.ADD.F32.FTZ.RN.STRONG.GPU desc[UR12][R4.64+0x10], R29 ;  /* 0x0000101d040079a6 */ /* 0x0007e2000c12f30c */
[----:B--2---:R-:W-:-:S03]  /*06d0*/  FMUL R21, R10, R24 ;  /* 0x000000180a157220 */ /* 0x004fc60000400000 */
[----:B------:R3:W-:Y:S04]  /*06e0*/  REDG.E.ADD.F32.FTZ.RN.STRONG.GPU desc[UR12][R8.64], R27 ;  /* 0x0000001b080079a6 */ /* 0x0007e8000c12f30c */
[----:B------:R3:W-:Y:S04]  /*06f0*/  REDG.E.ADD.F32.FTZ.RN.STRONG.GPU desc[UR12][R4.64+0x14], R7 ;  /* 0x00001407040079a6 */ /* 0x0007e8000c12f30c */
[----:B------:R3:W-:Y:S04]  /*0700*/  REDG.E.ADD.F32.FTZ.RN.STRONG.GPU desc[UR12][R8.64+0x4], R17 ;  /* 0x00000411080079a6 */ /* 0x0007e8000c12f30c */
[----:B------:R3:W-:Y:S04]  /*0710*/  REDG.E.ADD.F32.FTZ.RN.STRONG.GPU desc[UR12][R4.64+0x18], R19 ;  /* 0x00001813040079a6 */ /* 0x0007e8000c12f30c */
[----:B------:R3:W-:Y:S04]  /*0720*/  REDG.E.ADD.F32.FTZ.RN.STRONG.GPU desc[UR12][R8.64+0x8], R21 ;  /* 0x00000815080079a6 */ /* 0x0007e8000c12f30c */
[----:B------:R3:W-:Y:S04]  /*0730*/  REDG.E.ADD.F32.FTZ.RN.STRONG.GPU desc[UR12][R4.64+0x1c], R23 ;  /* 0x00001c17040079a6 */ /* 0x0007e8000c12f30c */
[----:B------:R3:W-:Y:S01]  /*0740*/  REDG.E.ADD.F32.FTZ.RN.STRONG.GPU desc[UR12][R8.64+0xc], R28 ;  /* 0x00000c1c080079a6 */ /* 0x0007e2000c12f30c */
[----:B------:R-:W-:-:S04]  /*0750*/  UIADD3 UR11, UPT, UPT, UR11, 0x8, URZ ;  /* 0x000000080b0b7890 */ /* 0x000fc8000fffe0ff */
[----:B------:R-:W-:Y:S01]  /*0760*/  UISETP.NE.AND UP1, UPT, UR11, URZ, UPT ;  /* 0x000000ff0b00728c */ /* 0x000fe2000bf25270 */
[----:B------:R-:W-:Y:S02]  /*0770*/  IADD3 R14, PT, PT, R14, 0x8, RZ ;  /* 0x000000080e0e7810 */ /* 0x000fe40007ffe0ff */
[----:B------:R-:W-:-:S06]  /*0780*/  IADD3 R15, PT, PT, R15, 0x8, RZ ;  /* 0x000000080f0f7810 */ /* 0x000fcc0007ffe0ff */
[----:B---3--:R-:W-:Y:S05]  /*0790*/  BRA.U UP1, `(.L_x_1) ;  /* 0xfffffffd01087547 */ /* 0x008fea000b83ffff */
[----:B------:R-:W-:-:S07]  /*07a0*/  MOV R6, UR6 ;  /* 0x0000000600067c02 */ /* 0x000fce0008000f00 */
.L_x_0:
[----:B------:R-:W-:-:S13]  /*07b0*/  ISETP.NE.AND P0, PT, R11, RZ, PT ;  /* 0x000000ff0b00720c */ /* 0x000fda0003f05270 */
[----:B------:R-:W-:Y:S05]  /*07c0*/  @!P0 BRA `(.L_x_2) ;  /* 0x0000000400508947 */ /* 0x000fea0003800000 */
[----:B------:R-:W-:Y:S01]  /*07d0*/  IADD3 R2, PT, PT, R11, -0x1, RZ ;  /* 0xffffffff0b027810 */ /* 0x000fe20007ffe0ff */
[----:B------:R-:W-:-:S03]  /*07e0*/  ULOP3.LUT UP1, UR11, UR10, 0x3, URZ, 0xc0, !UPT ;  /* 0x000000030a0b7892 */ /* 0x000fc6000f82c0ff */
[----:B------:R-:W-:-:S13]  /*07f0*/  ISETP.GE.U32.AND P0, PT, R2, 0x3, PT ;  /* 0x000000030200780c */ /* 0x000fda0003f06070 */
[----:B------:R-:W-:Y:S05]  /*0800*/  @!P0 BRA `(.L_x_3) ;  /* 0x00000000008c8947 */ /* 0x000fea0003800000 */
[----:B------:R-:W0:Y:S01]  /*0810*/  LDC.64 R8, c[0x0][0x380] ;  /* 0x0000e000ff087b82 */ /* 0x000e220000000a00 */
[----:B------:R-:W-:Y:S02]  /*0820*/  IADD3 R7, PT, PT, R13, R6, RZ ;  /* 0x000000060d077210 */ /* 0x000fe40007ffe0ff */
[----:B------:R-:W-:-:S05]  /*0830*/  IADD3 R29, PT, PT, R6, UR9, RZ ;  /* 0x00000009061d7c10 */ /* 0x000fca000fffe0ff */
[----:B------:R-:W1:Y:S08]  /*0840*/  LDC.64 R14, c[0x0][0x388] ;  /* 0x0000e200ff0e7b82 */ /* 0x000e700000000a00 */
[----:B------:R-:W2:Y:S01]  /*0850*/  LDC.64 R2, c[0x0][0x398] ;  /* 0x0000e600ff027b82 */ /* 0x000ea20000000a00 */
[----:B0-----:R-:W-:-:S07]  /*0860*/  IMAD.WIDE R8, R7, 0x4, R8 ;  /* 0x0000000407087825 */ /* 0x001fce00078e0208 */
[----:B------:R-:W0:Y:S01]  /*0870*/  LDC.64 R4, c[0x0][0x3a0] ;  /* 0x0000e800ff047b82 */ /* 0x000e220000000a00 */
[----:B------:R-:W3:Y:S01]  /*0880*/  LDG.E.CONSTANT R16, desc[UR12][R8.64] ;  /* 0x0000000c08107981 */ /* 0x000ee2000c1e9900 */
[----:B-1----:R-:W-:-:S03]  /*0890*/  IMAD.WIDE R14, R29, 0x4, R14 ;  /* 0x000000041d0e7825 */ /* 0x002fc600078e020e */
[----:B------:R-:W4:Y:S04]  /*08a0*/  LDG.E.CONSTANT R23, desc[UR12][R8.64+0x4] ;  /* 0x0000040c08177981 */ /* 0x000f28000c1e9900 */
[----:B------:R-:W5:Y:S04]  /*08b0*/  LDG.E.CONSTANT R18, desc[UR12][R14.64] ;  /* 0x0000000c0e127981 */ /* 0x000f68000c1e9900 */
[----:B------:R-:W5:Y:S04]  /*08c0*/  LDG.E.CONSTANT R21, desc[UR12][R14.64+0x4] ;  /* 0x0000040c0e157981 */ /* 0x000f68000c1e9900 */
[----:B------:R-:W5:Y:S04]  /*08d0*/  LDG.E.CONSTANT R17, desc[UR12][R8.64+0x8] ;  /* 0x0000080c08117981 */ /* 0x000f68000c1e9900 */
[----:B------:R-:W5:Y:S04]  /*08e0*/  LDG.E.CONSTANT R19, desc[UR12][R14.64+0x8] ;  /* 0x0000080c0e137981 */ /* 0x000f68000c1e9900 */
[----:B------:R-:W5:Y:S04]  /*08f0*/  LDG.E.CONSTANT R25, desc[UR12][R8.64+0xc] ;  /* 0x00000c0c08197981 */ /* 0x000f68000c1e9900 */
[----:B------:R-:W5:Y:S01]  /*0900*/  LDG.E.CONSTANT R27, desc[UR12][R14.64+0xc] ;  /* 0x00000c0c0e1b7981 */ /* 0x000f62000c1e9900 */
[----:B--2---:R-:W-:-:S04]  /*0910*/  IMAD.WIDE R2, R7, 0x4, R2 ;  /* 0x0000000407027825 */ /* 0x004fc800078e0202 */
[----:B0-----:R-:W-:-:S04]  /*0920*/  IMAD.WIDE R4, R29, 0x4, R4 ;  /* 0x000000041d047825 */ /* 0x001fc800078e0204 */
[C---:B---3--:R-:W-:Y:S01]  /*0930*/  FMUL R7, R10.reuse, R16 ;  /* 0x000000100a077220 */ /* 0x048fe20000400000 */
[----:B----4-:R-:W-:-:S04]  /*0940*/  FMUL R23, R10, R23 ;  /* 0x000000170a177220 */ /* 0x010fc80000400000 */
[----:B------:R0:W-:Y:S01]  /*0950*/  REDG.E.ADD.F32.FTZ.RN.STRONG.GPU desc[UR12][R4.64], R7 ;  /* 0x00000007040079a6 */ /* 0x0001e2000c12f30c */
[C---:B-----5:R-:W-:Y:S01]  /*0960*/  FMUL R29, R10.reuse, R18 ;  /* 0x000000120a1d7220 */ /* 0x060fe20000400000 */
[----:B------:R-:W-:-:S04]  /*0970*/  FMUL R21, R10, R21 ;  /* 0x000000150a157220 */ /* 0x000fc80000400000 */
[----:B------:R0:W-:Y:S01]  /*0980*/  REDG.E.ADD.F32.FTZ.RN.STRONG.GPU desc[UR12][R2.64], R29 ;  /* 0x0000001d020079a6 */ /* 0x0001e2000c12f30c */
[----:B------:R-:W-:-:S03]  /*0990*/  FMUL R17, R10, R17 ;  /* 0x000000110a117220 */ /* 0x000fc60000400000 */
[----:B------:R0:W-:Y:S01]  /*09a0*/  REDG.E.ADD.F32.FTZ.RN.STRONG.GPU desc[UR12][R4.64+0x4], R23 ;  /* 0x00000417040079a6 */ /* 0x0001e2000c12f30c */
[----:B------:R-:W-:-:S03]  /*09b0*/  FMUL R19, R10, R19 ;  /* 0x000000130a137220 */ /* 0x000fc60000400000 */
[----:B------:R0:W-:Y:S01]  /*09c0*/  REDG.E.ADD.F32.FTZ.RN.STRONG.GPU desc[UR12][R2.64+0x4], R21 ;  /* 0x00000415020079a6 */ /* 0x0001e2000c12f30c */
[----:B------:R-:W-:-:S03]  /*09d0*/  FMUL R25, R10, R25 ;  /* 0x000000190a197220 */ /* 0x000fc60000400000 */
[----:B------:R0:W-:Y:S01]  /*09e0*/  REDG.E.ADD.F32.FTZ.RN.STRONG.GPU desc[UR12][R4.64+0x8], R17 ;  /* 0x00000811040079a6 */ /* 0x0001e2000c12f30c */
[----:B------:R-:W-:-:S03]  /*09f0*/  FMUL R27, R10, R27 ;  /* 0x0000001b0a1b7220 */ /* 0x000fc60000400000 */
[----:B------:R0:W-:Y:S04]  /*0a00*/  REDG.E.ADD.F32.FTZ.RN.STRONG.GPU desc[UR12][R2.64+0x8], R19 ;  /* 0x00000813020079a6 */ /* 0x0001e8000c12f30c */
[----:B------:R0:W-:Y:S04]  /*0a10*/  REDG.E.ADD.F32.FTZ.RN.STRONG.GPU desc[UR12][R4.64+0xc], R25 ;  /* 0x00000c19040079a6 */ /* 0x0001e8000c12f30c */
[----:B------:R0:W-:Y:S01]  /*0a20*/  REDG.E.ADD.F32.FTZ.RN.STRONG.GPU desc[UR12][R2.64+0xc], R27 ;  /* 0x00000c1b020079a6 */ /* 0x0001e2000c12f30c */
[----:B------:R-:W-:-:S07]  /*0a30*/  IADD3 R6, PT, PT, R6, 0x4, RZ ;  /* 0x0000000406067810 */ /* 0x000fce0007ffe0ff */
.L_x_3:
[----:B------:R-:W-:Y:S05]  /*0a40*/  BRA.U !UP1, `(.L_x_2) ;  /* 0x0000000109b07547 */ /* 0x000fea000b800000 */
[----:B------:R-:W-:Y:S02]  /*0a50*/  UISETP.NE.AND UP1, UPT, UR11, 0x1, UPT ;  /* 0x000000010b00788c */ /* 0x000fe4000bf25270 */
[----:B------:R-:W-:-:S04]  /*0a60*/  ULOP3.LUT UR6, UR10, 0x1, URZ, 0xc0, !UPT ;  /* 0x000000010a067892 */ /* 0x000fc8000f8ec0ff */
[----:B------:R-:W-:-:S03]  /*0a70*/  UISETP.NE.U32.AND UP2, UPT, UR6, 0x1, UPT ;  /* 0x000000010600788c */ /* 0x000fc6000bf45070 */
[----:B------:R-:W-:Y:S08]  /*0a80*/  BRA.U !UP1, `(.L_x_4) ;  /* 0x00000001095c7547 */ /* 0x000ff0000b800000 */
[----:B0-----:R-:W0:Y:S01]  /*0a90*/  LDC.64 R2, c[0x0][0x380] ;  /* 0x0000e000ff027b82 */ /* 0x001e220000000a00 */
[----:B------:R-:W-:Y:S02]  /*0aa0*/  IADD3 R7, PT, PT, R13, R6, RZ ;  /* 0x000000060d077210 */ /* 0x000fe40007ffe0ff */
[----:B------:R-:W-:-:S05]  /*0ab0*/  IADD3 R17, PT, PT, R6, UR9, RZ ;  /* 0x0000000906117c10 */ /* 0x000fca000fffe0ff */
[----:B------:R-:W1:Y:S01]  /*0ac0*/  LDC.64 R4, c[0x0][0x388] ;  /* 0x0000e200ff047b82 */ /* 0x000e620000000a00 */
[----:B0-----:R-:W-:-:S07]  /*0ad0*/  IMAD.WIDE R8, R7, 0x4, R2 ;  /* 0x0000000407087825 */ /* 0x001fce00078e0202 */
[----:B------:R-:W0:Y:S01]  /*0ae0*/  LDC.64 R2, c[0x0][0x3a0] ;  /* 0x0000e800ff027b82 */ /* 0x000e220000000a00 */
[----:B------:R-:W2:Y:S01]  /*0af0*/  LDG.E.CONSTANT R19, desc[UR12][R8.64] ;  /* 0x0000000c08137981 */ /* 0x000ea2000c1e9900 */
[----:B-1----:R-:W-:-:S03]  /*0b00*/  IMAD.WIDE R14, R17, 0x4, R4 ;  /* 0x00000004110e7825 */ /* 0x002fc600078e0204 */
[----:B------:R-:W3:Y:S03]  /*0b10*/  LDG.E.CONSTANT R23, desc[UR12][R8.64+0x4] ;  /* 0x0000040c08177981 */ /* 0x000ee6000c1e9900 */
[----:B------:R-:W1:Y:S01]  /*0b20*/  LDC.64 R4, c[0x0][0x398] ;  /* 0x0000e600ff047b82 */ /* 0x000e620000000a00 */
[----:B------:R-:W4:Y:S04]  /*0b30*/  LDG.E.CONSTANT R21, desc[UR12][R14.64] ;  /* 0x0000000c0e157981 */ /* 0x000f28000c1e9900 */
[----:B------:R-:W5:Y:S01]  /*0b40*/  LDG.E.CONSTANT R25, desc[UR12][R14.64+0x4] ;  /* 0x0000040c0e197981 */ /* 0x000f62000c1e9900 */
[----:B0-----:R-:W-:-:S04]  /*0b50*/  IMAD.WIDE R2, R17, 0x4, R2 ;  /* 0x0000000411027825 */ /* 0x001fc800078e0202 */
[----:B-1----:R-:W-:-:S04]  /*0b60*/  IMAD.WIDE R4, R7, 0x4, R4 ;  /* 0x0000000407047825 */ /* 0x002fc800078e0204 */
[C---:B--2---:R-:W-:Y:S01]  /*0b70*/  FMUL R19, R10.reuse, R19 ;  /* 0x000000130a137220 */ /* 0x044fe20000400000 */
[----:B---3--:R-:W-:-:S04]  /*0b80*/  FMUL R23, R10, R23 ;  /* 0x000000170a177220 */ /* 0x008fc80000400000 */
[----:B------:R1:W-:Y:S01]  /*0b90*/  REDG.E.ADD.F32.FTZ.RN.STRONG.GPU desc[UR12][R2.64], R19 ;  /* 0x00000013020079a6 */ /* 0x0003e2000c12f30c */
[C---:B----4-:R-:W-:Y:S01]  /*0ba0*/  FMUL R21, R10.reuse, R21 ;  /* 0x000000150a157220 */ /* 0x050fe20000400000 */
[----:B-----5:R-:W-:-:S04]  /*0bb0*/  FMUL R25, R10, R25 ;  /* 0x000000190a197220 */ /* 0x020fc80000400000 */
[----:B------:R1:W-:Y:S04]  /*0bc0*/  REDG.E.ADD.F32.FTZ.RN.STRONG.GPU desc[UR12][R4.64], R21 ;  /* 0x00000015040079a6 */ /* 0x0003e8000c12f30c */
[----:B------:R1:W-:Y:S04]  /*0bd0*/  REDG.E.ADD.F32.FTZ.RN.STRONG.GPU desc[UR12][R2.64+0x4], R23 ;  /* 0x00000417020079a6 */ /* 0x0003e8000c12f30c */
[----:B------:R1:W-:Y:S01]  /*0be0*/  REDG.E.ADD.F32.FTZ.RN.STRONG.GPU desc[UR12][R4.64+0x4], R25 ;  /* 0x00000419040079a6 */ /* 0x0003e2000c12f30c */
[----:B------:R-:W-:-:S07]  /*0bf0*/  IADD3 R6, PT, PT, R6, 0x2, RZ ;  /* 0x0000000206067810 */ /* 0x000fce0007ffe0ff */
.L_x_4:
[----:B------:R-:W-:Y:S05]  /*0c00*/  BRA.U UP2, `(.L_x_2) ;  /* 0x0000000102407547 */ /* 0x000fea000b800000 */
[----:B01----:R-:W0:Y:S01]  /*0c10*/  LDC.64 R2, c[0x0][0x380] ;  /* 0x0000e000ff027b82 */ /* 0x003e220000000a00 */
[----:B------:R-:W-:Y:S02]  /*0c20*/  IADD3 R13, PT, PT, R13, R6, RZ ;  /* 0x000000060d0d7210 */ /* 0x000fe40007ffe0ff */
[----:B------:R-:W-:-:S05]  /*0c30*/  IADD3 R15, PT, PT, R6, UR9, RZ ;  /* 0x00000009060f7c10 */ /* 0x000fca000fffe0ff */
[----:B------:R-:W1:Y:S08]  /*0c40*/  LDC.64 R4, c[0x0][0x388] ;  /* 0x0000e200ff047b82 */ /* 0x000e700000000a00 */
[----:B------:R-:W2:Y:S01]  /*0c50*/  LDC.64 R8, c[0x0][0x398] ;  /* 0x0000e600ff087b82 */ /* 0x000ea20000000a00 */
[----:B0-----:R-:W-:-:S07]  /*0c60*/  IMAD.WIDE R2, R13, 0x4, R2 ;  /* 0x000000040d027825 */ /* 0x001fce00078e0202 */
[----:B------:R-:W0:Y:S01]  /*0c70*/  LDC.64 R6, c[0x0][0x3a0] ;  /* 0x0000e800ff067b82 */ /* 0x000e220000000a00 */
[----:B------:R-:W3:Y:S01]  /*0c80*/  LDG.E.CONSTANT R3, desc[UR12][R2.64] ;  /* 0x0000000c02037981 */ /* 0x000ee2000c1e9900 */
[----:B-1----:R-:W-:-:S06]  /*0c90*/  IMAD.WIDE R4, R15, 0x4, R4 ;  /* 0x000000040f047825 */ /* 0x002fcc00078e0204 */
[----:B------:R-:W4:Y:S01]  /*0ca0*/  LDG.E.CONSTANT R5, desc[UR12][R4.64] ;  /* 0x0000000c04057981 */ /* 0x000f22000c1e9900 */
[----:B--2---:R-:W-:-:S04]  /*0cb0*/  IMAD.WIDE R8, R13, 0x4, R8 ;  /* 0x000000040d087825 */ /* 0x004fc800078e0208 */
[----:B0-----:R-:W-:-:S04]  /*0cc0*/  IMAD.WIDE R6, R15, 0x4, R6 ;  /* 0x000000040f067825 */ /* 0x001fc800078e0206 */
[----:B---3--:R-:W-:-:S05]  /*0cd0*/  FMUL R13, R10, R3 ;  /* 0x000000030a0d7220 */ /* 0x008fca0000400000 */
[----:B------:R2:W-:Y:S01]  /*0ce0*/  REDG.E.ADD.F32.FTZ.RN.STRONG.GPU desc[UR12][R6.64], R13 ;  /* 0x0000000d060079a6 */ /* 0x0005e2000c12f30c */
[----:B----4-:R-:W-:-:S05]  /*0cf0*/  FMUL R15, R10, R5 ;  /* 0x000000050a0f7220 */ /* 0x010fca0000400000 */
[----:B------:R2:W-:Y:S02]  /*0d00*/  REDG.E.ADD.F32.FTZ.RN.STRONG.GPU desc[UR12][R8.64], R15 ;  /* 0x0000000f080079a6 */ /* 0x0005e4000c12f30c */
.L_x_2:
[----:B------:R-:W-:Y:S05]  /*0d10*/  BRA.U UP0, `(.L_x_5) ;  /* 0xfffffff500547547 */ /* 0x000fea000b83ffff */
[----:B------:R-:W-:-:S04]  /*0d20*/  UIADD3 UR4, UPT, UPT, UR4, 0x1, URZ ;  /* 0x0000000104047890 */ /* 0x000fc8000fffe0ff */
[----:B------:R-:W-:-:S09]  /*0d30*/  UISETP.NE.AND UP0, UPT, UR4, UR16, UPT ;  /* 0x000000100400728c */ /* 0x000fd2000bf05270 */
[----:B------:R-:W-:Y:S05]  /*0d40*/  BRA.U UP0, `(.L_x_6) ;  /* 0xfffffff5002c7547 */ /* 0x000fea000b83ffff */
[----:B------:R-:W-:Y:S05]  /*0d50*/  EXIT ;  /* 0x000000000000794d */ /* 0x000fea0003800000 */
.L_x_7:
[----:B------:R-:W-:-:S00]  /*0d60*/  BRA `(.L_x_7) ;  /* 0xfffffffc00fc7947 */ /* 0x000fc0000383ffff */
[----:B------:R-:W-:-:S00]  /*0d70*/  NOP ;  /* 0x0000000000007918 */ /* 0x000fc00000000000 */
        /* <DEDUP_REMOVED lines=8> */
.L_x_8:


//--------------------- .nv.shared.reserved.0     --------------------------
	.section	.nv.shared.reserved.0,"aw",@nobits
	.weak		__nv_reservedSMEM_offset_0_alias
	.size		__nv_reservedSMEM_offset_0_alias, 0, 64
	.other		__nv_reservedSMEM_offset_0_alias,@"STO_CUDA_RESERVED_SHARED STV_DEFAULT"
__nv_reservedSMEM_offset_0_alias:
	.zero		0
	.zero		64


//--------------------- .nv.constant0.conv2d_backward_kernel --------------------------
	.section	.nv.constant0.conv2d_backward_kernel,"a",@progbits
	.sectionflags	@""
	.align	4
.nv.constant0.conv2d_backward_kernel:
	.zero		984


//--------------------- SYMBOLS --------------------------

	.type		.nv.reservedSmem.offset0,@object
	.size		.nv.reservedSmem.offset0,0x4
